//
// Generated by NVIDIA NVVM Compiler
//
// Compiler Build ID: CL-36424714
// Cuda compilation tools, release 13.0, V13.0.88
// Based on NVVM 20.0.0
//

.version 9.0
.target sm_100
.address_size 64

	// .globl	_Z9VectorAddPiS_S_i

.visible .entry _Z9VectorAddPiS_S_i(
	.param .u64 .ptr .align 1 _Z9VectorAddPiS_S_i_param_0,
	.param .u64 .ptr .align 1 _Z9VectorAddPiS_S_i_param_1,
	.param .u64 .ptr .align 1 _Z9VectorAddPiS_S_i_param_2,
	.param .u32 _Z9VectorAddPiS_S_i_param_3
)
{
	.reg .pred 	%p<2>;
	.reg .b32 	%r<9>;
	.reg .b64 	%rd<11>;

	ld.param.u64 	%rd1, [_Z9VectorAddPiS_S_i_param_0];
	ld.param.u64 	%rd2, [_Z9VectorAddPiS_S_i_param_1];
	ld.param.u64 	%rd3, [_Z9VectorAddPiS_S_i_param_2];
	ld.param.u32 	%r2, [_Z9VectorAddPiS_S_i_param_3];
	mov.u32 	%r3, %tid.x;
	mov.u32 	%r4, %ctaid.x;
	mov.u32 	%r5, %ntid.x;
	mad.lo.s32 	%r1, %r4, %r5, %r3;
	setp.ge.s32 	%p1, %r1, %r2;
	@%p1 bra 	$L__BB0_2;
	cvta.to.global.u64 	%rd4, %rd1;
	cvta.to.global.u64 	%rd5, %rd2;
	cvta.to.global.u64 	%rd6, %rd3;
	mul.wide.s32 	%rd7, %r1, 4;
	add.s64 	%rd8, %rd4, %rd7;
	ld.global.u32 	%r6, [%rd8];
	add.s64 	%rd9, %rd5, %rd7;
	ld.global.u32 	%r7, [%rd9];
	add.s32 	%r8, %r7, %r6;
	add.s64 	%rd10, %rd6, %rd7;
	st.global.u32 	[%rd10], %r8;
$L__BB0_2:
	ret;

}


// ===== COMPILED SASS (sm_100) =====

	.target	sm_100

	.elftype	@"ET_EXEC"


//--------------------- .note.nv.tkinfo           --------------------------
	.section	.note.nv.tkinfo,"",@"SHT_NOTE"
	.sectionflags	@"SHF_NOTE_NV_TKINFO"
	.tkinfo
        /*0018*/ 	.word	0x00000002
        /*0030*/ 	.string	""
        /*0030*/ 	.string	"ptxas"
        /*0030*/ 	.string	"Cuda compilation tools, release 13.0, V13.0.88"
        /*0030*/ 	.string	"Build cuda_13.0.r13.0/compiler.36424714_0"
        /*0030*/ 	.string	"-arch sm_100 -m 64 "



//--------------------- .note.nv.cuinfo           --------------------------
	.section	.note.nv.cuinfo,"",@"SHT_NOTE"
	.sectionflags	@"SHF_NOTE_NV_CUINFO"
        /*0018*/ 	.short	0x0002
        /*001a*/ 	.short	0x0064
        /*001c*/ 	.short	0x0082
	.zero		2


//--------------------- .nv.info                  --------------------------
	.section	.nv.info,"",@"SHT_CUDA_INFO"
	.align	4


	//----- nvinfo : EIATTR_REGCOUNT
	.align		4
        /*0000*/ 	.byte	0x04, 0x2f
        /*0002*/ 	.short	(.L_1 - .L_0)
	.align		4
.L_0:
        /*0004*/ 	.word	index@(_Z9VectorAddPiS_S_i)
        /*0008*/ 	.word	0x0000000c


	//----- nvinfo : EIATTR_FRAME_SIZE
	.align		4
.L_1:
        /*000c*/ 	.byte	0x04, 0x11
        /*000e*/ 	.short	(.L_3 - .L_2)
	.align		4
.L_2:
        /*0010*/ 	.word	index@(_Z9VectorAddPiS_S_i)
        /*0014*/ 	.word	0x00000000


	//----- nvinfo : EIATTR_MIN_STACK_SIZE
	.align		4
.L_3:
        /*0018*/ 	.byte	0x04, 0x12
        /*001a*/ 	.short	(.L_5 - .L_4)
	.align		4
.L_4:
        /*001c*/ 	.word	index@(_Z9VectorAddPiS_S_i)
        /*0020*/ 	.word	0x00000000
.L_5:


//--------------------- .nv.compat                --------------------------
	.section	.nv.compat,"",@"SHT_CUDA_COMPAT_INFO"
	.align	4
        /*0000*/ 	.byte	0x02, 0x09, 0x00, 0x00, 0x02, 0x02, 0x01, 0x00, 0x02, 0x05, 0x05, 0x00, 0x03, 0x07, 0x01, 0x01
        /*0010*/ 	.byte	0x02, 0x03, 0x00, 0x00, 0x02, 0x06, 0x01, 0x00, 0x04, 0x0b, 0x08, 0x00, 0x09, 0x00, 0x00, 0x00
        /*0020*/ 	.byte	0x00, 0x00, 0x00, 0x00


//--------------------- .nv.info._Z9VectorAddPiS_S_i --------------------------
	.section	.nv.info._Z9VectorAddPiS_S_i,"",@"SHT_CUDA_INFO"
	.sectionflags	@""
	.align	4


	//----- nvinfo : EIATTR_CUDA_API_VERSION
	.align		4
        /*0000*/ 	.byte	0x04, 0x37
        /*0002*/ 	.short	(.L_7 - .L_6)
.L_6:
        /*0004*/ 	.word	0x00000082


	//----- nvinfo : EIATTR_KPARAM_INFO
	.align		4
.L_7:
        /*0008*/ 	.byte	0x04, 0x17
        /*000a*/ 	.short	(.L_9 - .L_8)
.L_8:
        /*000c*/ 	.word	0x00000000
        /*0010*/ 	.short	0x0003
        /*0012*/ 	.short	0x0018
        /*0014*/ 	.byte	0x00, 0xf0, 0x11, 0x00


	//----- nvinfo : EIATTR_KPARAM_INFO
	.align		4
.L_9:
        /*0018*/ 	.byte	0x04, 0x17
        /*001a*/ 	.short	(.L_11 - .L_10)
.L_10:
        /*001c*/ 	.word	0x00000000
        /*0020*/ 	.short	0x0002
        /*0022*/ 	.short	0x0010
        /*0024*/ 	.byte	0x00, 0xf5, 0x21, 0x00


	//----- nvinfo : EIATTR_KPARAM_INFO
	.align		4
.L_11:
        /*0028*/ 	.byte	0x04, 0x17
        /*002a*/ 	.short	(.L_13 - .L_12)
.L_12:
        /*002c*/ 	.word	0x00000000
        /*0030*/ 	.short	0x0001
        /*0032*/ 	.short	0x0008
        /*0034*/ 	.byte	0x00, 0xf5, 0x21, 0x00


	//----- nvinfo : EIATTR_KPARAM_INFO
	.align		4
.L_13:
        /*0038*/ 	.byte	0x04, 0x17
        /*003a*/ 	.short	(.L_15 - .L_14)
.L_14:
        /*003c*/ 	.word	0x00000000
        /*0040*/ 	.short	0x0000
        /*0042*/ 	.short	0x0000
        /*0044*/ 	.byte	0x00, 0xf5, 0x21, 0x00


	//----- nvinfo : EIATTR_SPARSE_MMA_MASK
	.align		4
.L_15:
        /*0048*/ 	.byte	0x03, 0x50
        /*004a*/ 	.short	0x0000


	//----- nvinfo : EIATTR_MAXREG_COUNT
	.align		4
        /*004c*/ 	.byte	0x03, 0x1b
        /*004e*/ 	.short	0x00ff


	//----- nvinfo : EIATTR_MERCURY_ISA_VERSION
	.align		4
        /*0050*/ 	.byte	0x03, 0x5f
        /*0052*/ 	.short	0x0101


	//----- nvinfo : EIATTR_VRC_CTA_INIT_COUNT
	.align		4
        /*0054*/ 	.byte	0x02, 0x4a
	.zero		1
	.zero		1


	//----- nvinfo : EIATTR_EXIT_INSTR_OFFSETS
	.align		4
        /*0058*/ 	.byte	0x04, 0x1c
        /*005a*/ 	.short	(.L_17 - .L_16)


	//   ....[0]....
.L_16:
        /*005c*/ 	.word	0x00000070


	//   ....[1]....
        /*0060*/ 	.word	0x00000130


	//----- nvinfo : EIATTR_CBANK_PARAM_SIZE
	.align		4
.L_17:
        /*0064*/ 	.byte	0x03, 0x19
        /*0066*/ 	.short	0x001c


	//----- nvinfo : EIATTR_PARAM_CBANK
	.align		4
        /*0068*/ 	.byte	0x04, 0x0a
        /*006a*/ 	.short	(.L_19 - .L_18)
	.align		4
.L_18:
        /*006c*/ 	.word	index@(.nv.constant0._Z9VectorAddPiS_S_i)
        /*0070*/ 	.short	0x0380
        /*0072*/ 	.short	0x001c


	//----- nvinfo : EIATTR_SW_WAR
	.align		4
.L_19:
        /*0074*/ 	.byte	0x04, 0x36
        /*0076*/ 	.short	(.L_21 - .L_20)
.L_20:
        /*0078*/ 	.word	0x00000008
.L_21:


//--------------------- .nv.callgraph             --------------------------
	.section	.nv.callgraph,"",@"SHT_CUDA_CALLGRAPH"
	.align	4
	.sectionentsize	8
	.align		4
        /*0000*/ 	.word	0x00000000
	.align		4
        /*0004*/ 	.word	0xffffffff
	.align		4
        /*0008*/ 	.word	0x00000000
	.align		4
        /*000c*/ 	.word	0xfffffffe
	.align		4
        /*0010*/ 	.word	0x00000000
	.align		4
        /*0014*/ 	.word	0xfffffffd
	.align		4
        /*0018*/ 	.word	0x00000000
	.align		4
        /*001c*/ 	.word	0xfffffffc


//--------------------- .text._Z9VectorAddPiS_S_i --------------------------
	.section	.text._Z9VectorAddPiS_S_i,"ax",@progbits
	.align	128
        .global         _Z9VectorAddPiS_S_i
        .type           _Z9VectorAddPiS_S_i,@function
        .size           _Z9VectorAddPiS_S_i,(.L_x_1 - _Z9VectorAddPiS_S_i)
        .other          _Z9VectorAddPiS_S_i,@"STO_CUDA_ENTRY STV_DEFAULT"
_Z9VectorAddPiS_S_i:
.text._Z9VectorAddPiS_S_i:
[----:B------:R-:W-:Y:S01]  /*0000*/  LDC R1, c[0x0][0x37c] ;  /* 0x0000df00ff017b82 */ /* 0x000fe20000000800 */
[----:B------:R-:W0:Y:S07]  /*0010*/  S2R R9, SR_TID.X ;  /* 0x0000000000097919 */ /* 0x000e2e0000002100 */
[----:B------:R-:W0:Y:S01]  /*0020*/  S2UR UR4, SR_CTAID.X ;  /* 0x00000000000479c3 */ /* 0x000e220000002500 */
[----:B------:R-:W1:Y:S07]  /*0030*/  LDCU UR5, c[0x0][0x398] ;  /* 0x00007300ff0577ac */ /* 0x000e6e0008000800 */
[----:B------:R-:W0:Y:S02]  /*0040*/  LDC R0, c[0x0][0x360] ;  /* 0x0000d800ff007b82 */ /* 0x000e240000000800 */
[----:B0-----:R-:W-:-:S05]  /*0050*/  IMAD R9, R0, UR4, R9 ;  /* 0x0000000400097c24 */ /* 0x001fca000f8e0209 */
[----:B-1----:R-:W-:-:S13]  /*0060*/  ISETP.GE.AND P0, PT, R9, UR5, PT ;  /* 0x0000000509007c0c */ /* 0x002fda000bf06270 */
[----:B------:R-:W-:Y:S05]  /*0070*/  @P0 EXIT ;  /* 0x000000000000094d */ /* 0x000fea0003800000 */
[----:B------:R-:W0:Y:S01]  /*0080*/  LDC.64 R2, c[0x0][0x380] ;  /* 0x0000e000ff027b82 */ /* 0x000e220000000a00 */
[----:B------:R-:W1:Y:S07]  /*0090*/  LDCU.64 UR4, c[0x0][0x358] ;  /* 0x00006b00ff0477ac */ /* 0x000e6e0008000a00 */
[----:B------:R-:W2:Y:S08]  /*00a0*/  LDC.64 R4, c[0x0][0x388] ;  /* 0x0000e200ff047b82 */ /* 0x000eb00000000a00 */
[----:B------:R-:W3:Y:S01]  /*00b0*/  LDC.64 R6, c[0x0][0x390] ;  /* 0x0000e400ff067b82 */ /* 0x000ee20000000a00 */
[----:B0-----:R-:W-:-:S06]  /*00c0*/  IMAD.WIDE R2, R9, 0x4, R2 ;  /* 0x0000000409027825 */ /* 0x001fcc00078e0202 */
[----:B-1----:R-:W4:Y:S01]  /*00d0*/  LDG.E R2, desc[UR4][R2.64] ;  /* 0x0000000402027981 */ /* 0x002f22000c1e1900 */
[----:B--2---:R-:W-:-:S06]  /*00e0*/  IMAD.WIDE R4, R9, 0x4, R4 ;  /* 0x0000000409047825 */ /* 0x004fcc00078e0204 */
[----:B------:R-:W4:Y:S01]  /*00f0*/  LDG.E R5, desc[UR4][R4.64] ;  /* 0x0000000404057981 */ /* 0x000f22000c1e1900 */
[----:B---3--:R-:W-:Y:S01]  /*0100*/  IMAD.WIDE R6, R9, 0x4, R6 ;  /* 0x0000000409067825 */ /* 0x008fe200078e0206 */
[----:B----4-:R-:W-:-:S05]  /*0110*/  IADD3 R9, PT, PT, R2, R5, RZ ;  /* 0x0000000502097210 */ /* 0x010fca0007ffe0ff */
[----:B------:R-:W-:Y:S01]  /*0120*/  STG.E desc[UR4][R6.64], R9 ;  /* 0x0000000906007986 */ /* 0x000fe2000c101904 */
[----:B------:R-:W-:Y:S05]  /*0130*/  EXIT ;  /* 0x000000000000794d */ /* 0x000fea0003800000 */
.L_x_0:
[----:B------:R-:W-:-:S00]  /*0140*/  BRA `(.L_x_0) ;  /* 0xfffffffc00fc7947 */ /* 0x000fc0000383ffff */
[----:B------:R-:W-:-:S00]  /*0150*/  NOP ;  /* 0x0000000000007918 */ /* 0x000fc00000000000 */
        /* <DEDUP_REMOVED lines=10> */
.L_x_1:


//--------------------- .nv.shared.reserved.0     --------------------------
	.section	.nv.shared.reserved.0,"aw",@nobits
	.weak		__nv_reservedSMEM_offset_0_alias
	.size		__nv_reservedSMEM_offset_0_alias, 0, 64
	.other		__nv_reservedSMEM_offset_0_alias,@"STO_CUDA_RESERVED_SHARED STV_DEFAULT"
__nv_reservedSMEM_offset_0_alias:
	.zero		0
	.zero		64


//--------------------- .nv.constant0._Z9VectorAddPiS_S_i --------------------------
	.section	.nv.constant0._Z9VectorAddPiS_S_i,"a",@progbits
	.sectionflags	@""
	.align	4
.nv.constant0._Z9VectorAddPiS_S_i:
	.zero		924


//--------------------- SYMBOLS --------------------------

	.type		.nv.reservedSmem.offset0,@object
	.size		.nv.reservedSmem.offset0,0x4
